//
// Generated by NVIDIA NVVM Compiler
//
// Compiler Build ID: CL-36424714
// Cuda compilation tools, release 13.0, V13.0.88
// Based on NVVM 20.0.0
//

.version 9.0
.target sm_100
.address_size 64

	// .globl	_Z23scanTheadInformationGPUPiS_S_i
// _ZZ23scanTheadInformationGPUPiS_S_iE18sharedMemoryThread has been demoted

.visible .entry _Z23scanTheadInformationGPUPiS_S_i(
	.param .u64 .ptr .align 1 _Z23scanTheadInformationGPUPiS_S_i_param_0,
	.param .u64 .ptr .align 1 _Z23scanTheadInformationGPUPiS_S_i_param_1,
	.param .u64 .ptr .align 1 _Z23scanTheadInformationGPUPiS_S_i_param_2,
	.param .u32 _Z23scanTheadInformationGPUPiS_S_i_param_3
)
{
	.reg .pred 	%p<2>;
	.reg .b32 	%r<12>;
	.reg .b32 	%f<5>;
	.reg .b64 	%rd<11>;
	// demoted variable
	.shared .align 4 .b8 _ZZ23scanTheadInformationGPUPiS_S_iE18sharedMemoryThread[32];
	ld.param.u64 	%rd1, [_Z23scanTheadInformationGPUPiS_S_i_param_0];
	ld.param.u64 	%rd2, [_Z23scanTheadInformationGPUPiS_S_i_param_1];
	ld.param.u64 	%rd3, [_Z23scanTheadInformationGPUPiS_S_i_param_2];
	ld.param.u32 	%r5, [_Z23scanTheadInformationGPUPiS_S_i_param_3];
	mov.u32 	%r1, %ctaid.x;
	mov.u32 	%r6, %ntid.x;
	mul.lo.s32 	%r2, %r1, %r6;
	mov.u32 	%r7, %tid.x;
	add.s32 	%r3, %r2, %r7;
	cvt.rn.f32.u32 	%f1, %r7;
	shl.b32 	%r8, %r7, 2;
	mov.u32 	%r9, _ZZ23scanTheadInformationGPUPiS_S_iE18sharedMemoryThread;
	add.s32 	%r4, %r9, %r8;
	st.shared.f32 	[%r4], %f1;
	bar.sync 	0;
	setp.ge.s32 	%p1, %r3, %r5;
	@%p1 bra 	$L__BB0_2;
	cvta.to.global.u64 	%rd4, %rd1;
	cvta.to.global.u64 	%rd5, %rd2;
	cvta.to.global.u64 	%rd6, %rd3;
	ld.shared.f32 	%f2, [%r4];
	cvt.rzi.s32.f32 	%r10, %f2;
	mul.wide.s32 	%rd7, %r3, 4;
	add.s64 	%rd8, %rd4, %rd7;
	st.global.u32 	[%rd8], %r10;
	cvt.rn.f32.u32 	%f3, %r2;
	add.f32 	%f4, %f2, %f3;
	cvt.rzi.s32.f32 	%r11, %f4;
	add.s64 	%rd9, %rd5, %rd7;
	st.global.u32 	[%rd9], %r11;
	add.s64 	%rd10, %rd6, %rd7;
	st.global.u32 	[%rd10], %r1;
$L__BB0_2:
	ret;

}


// ===== COMPILED SASS (sm_100) =====

	.target	sm_100

	.elftype	@"ET_EXEC"


//--------------------- .note.nv.tkinfo           --------------------------
	.section	.note.nv.tkinfo,"",@"SHT_NOTE"
	.sectionflags	@"SHF_NOTE_NV_TKINFO"
	.tkinfo
        /*0018*/ 	.word	0x00000002
        /*0030*/ 	.string	""
        /*0030*/ 	.string	"ptxas"
        /*0030*/ 	.string	"Cuda compilation tools, release 13.0, V13.0.88"
        /*0030*/ 	.string	"Build cuda_13.0.r13.0/compiler.36424714_0"
        /*0030*/ 	.string	"-arch sm_100 -m 64 "



//--------------------- .note.nv.cuinfo           --------------------------
	.section	.note.nv.cuinfo,"",@"SHT_NOTE"
	.sectionflags	@"SHF_NOTE_NV_CUINFO"
        /*0018*/ 	.short	0x0002
        /*001a*/ 	.short	0x0064
        /*001c*/ 	.short	0x0082
	.zero		2


//--------------------- .nv.info                  --------------------------
	.section	.nv.info,"",@"SHT_CUDA_INFO"
	.align	4


	//----- nvinfo : EIATTR_REGCOUNT
	.align		4
        /*0000*/ 	.byte	0x04, 0x2f
        /*0002*/ 	.short	(.L_1 - .L_0)
	.align		4
.L_0:
        /*0004*/ 	.word	index@(_Z23scanTheadInformationGPUPiS_S_i)
        /*0008*/ 	.word	0x00000014


	//----- nvinfo : EIATTR_FRAME_SIZE
	.align		4
.L_1:
        /*000c*/ 	.byte	0x04, 0x11
        /*000e*/ 	.short	(.L_3 - .L_2)
	.align		4
.L_2:
        /*0010*/ 	.word	index@(_Z23scanTheadInformationGPUPiS_S_i)
        /*0014*/ 	.word	0x00000000


	//----- nvinfo : EIATTR_MIN_STACK_SIZE
	.align		4
.L_3:
        /*0018*/ 	.byte	0x04, 0x12
        /*001a*/ 	.short	(.L_5 - .L_4)
	.align		4
.L_4:
        /*001c*/ 	.word	index@(_Z23scanTheadInformationGPUPiS_S_i)
        /*0020*/ 	.word	0x00000000
.L_5:


//--------------------- .nv.compat                --------------------------
	.section	.nv.compat,"",@"SHT_CUDA_COMPAT_INFO"
	.align	4
        /*0000*/ 	.byte	0x02, 0x09, 0x00, 0x00, 0x02, 0x02, 0x01, 0x00, 0x02, 0x05, 0x05, 0x00, 0x03, 0x07, 0x01, 0x01
        /*0010*/ 	.byte	0x02, 0x03, 0x00, 0x00, 0x02, 0x06, 0x01, 0x00, 0x04, 0x0b, 0x08, 0x00, 0x09, 0x00, 0x00, 0x00
        /*0020*/ 	.byte	0x00, 0x00, 0x00, 0x00


//--------------------- .nv.info._Z23scanTheadInformationGPUPiS_S_i --------------------------
	.section	.nv.info._Z23scanTheadInformationGPUPiS_S_i,"",@"SHT_CUDA_INFO"
	.sectionflags	@""
	.align	4


	//----- nvinfo : EIATTR_CUDA_API_VERSION
	.align		4
        /*0000*/ 	.byte	0x04, 0x37
        /*0002*/ 	.short	(.L_7 - .L_6)
.L_6:
        /*0004*/ 	.word	0x00000082


	//----- nvinfo : EIATTR_KPARAM_INFO
	.align		4
.L_7:
        /*0008*/ 	.byte	0x04, 0x17
        /*000a*/ 	.short	(.L_9 - .L_8)
.L_8:
        /*000c*/ 	.word	0x00000000
        /*0010*/ 	.short	0x0003
        /*0012*/ 	.short	0x0018
        /*0014*/ 	.byte	0x00, 0xf0, 0x11, 0x00


	//----- nvinfo : EIATTR_KPARAM_INFO
	.align		4
.L_9:
        /*0018*/ 	.byte	0x04, 0x17
        /*001a*/ 	.short	(.L_11 - .L_10)
.L_10:
        /*001c*/ 	.word	0x00000000
        /*0020*/ 	.short	0x0002
        /*0022*/ 	.short	0x0010
        /*0024*/ 	.byte	0x00, 0xf5, 0x21, 0x00


	//----- nvinfo : EIATTR_KPARAM_INFO
	.align		4
.L_11:
        /*0028*/ 	.byte	0x04, 0x17
        /*002a*/ 	.short	(.L_13 - .L_12)
.L_12:
        /*002c*/ 	.word	0x00000000
        /*0030*/ 	.short	0x0001
        /*0032*/ 	.short	0x0008
        /*0034*/ 	.byte	0x00, 0xf5, 0x21, 0x00


	//----- nvinfo : EIATTR_KPARAM_INFO
	.align		4
.L_13:
        /*0038*/ 	.byte	0x04, 0x17
        /*003a*/ 	.short	(.L_15 - .L_14)
.L_14:
        /*003c*/ 	.word	0x00000000
        /*0040*/ 	.short	0x0000
        /*0042*/ 	.short	0x0000
        /*0044*/ 	.byte	0x00, 0xf5, 0x21, 0x00


	//----- nvinfo : EIATTR_SPARSE_MMA_MASK
	.align		4
.L_15:
        /*0048*/ 	.byte	0x03, 0x50
        /*004a*/ 	.short	0x0000


	//----- nvinfo : EIATTR_MAXREG_COUNT
	.align		4
        /*004c*/ 	.byte	0x03, 0x1b
        /*004e*/ 	.short	0x00ff


	//----- nvinfo : EIATTR_NUM_BARRIERS
	.align		4
        /*0050*/ 	.byte	0x02, 0x4c
        /*0052*/ 	.byte	0x01
	.zero		1


	//----- nvinfo : EIATTR_MERCURY_ISA_VERSION
	.align		4
        /*0054*/ 	.byte	0x03, 0x5f
        /*0056*/ 	.short	0x0101


	//----- nvinfo : EIATTR_VRC_CTA_INIT_COUNT
	.align		4
        /*0058*/ 	.byte	0x02, 0x4a
	.zero		1
	.zero		1


	//----- nvinfo : EIATTR_EXIT_INSTR_OFFSETS
	.align		4
        /*005c*/ 	.byte	0x04, 0x1c
        /*005e*/ 	.short	(.L_17 - .L_16)


	//   ....[0]....
.L_16:
        /*0060*/ 	.word	0x000000f0


	//   ....[1]....
        /*0064*/ 	.word	0x000001f0


	//----- nvinfo : EIATTR_CBANK_PARAM_SIZE
	.align		4
.L_17:
        /*0068*/ 	.byte	0x03, 0x19
        /*006a*/ 	.short	0x001c


	//----- nvinfo : EIATTR_PARAM_CBANK
	.align		4
        /*006c*/ 	.byte	0x04, 0x0a
        /*006e*/ 	.short	(.L_19 - .L_18)
	.align		4
.L_18:
        /*0070*/ 	.word	index@(.nv.constant0._Z23scanTheadInformationGPUPiS_S_i)
        /*0074*/ 	.short	0x0380
        /*0076*/ 	.short	0x001c


	//----- nvinfo : EIATTR_SW_WAR
	.align		4
.L_19:
        /*0078*/ 	.byte	0x04, 0x36
        /*007a*/ 	.short	(.L_21 - .L_20)
.L_20:
        /*007c*/ 	.word	0x00000008
.L_21:


//--------------------- .nv.callgraph             --------------------------
	.section	.nv.callgraph,"",@"SHT_CUDA_CALLGRAPH"
	.align	4
	.sectionentsize	8
	.align		4
        /*0000*/ 	.word	0x00000000
	.align		4
        /*0004*/ 	.word	0xffffffff
	.align		4
        /*0008*/ 	.word	0x00000000
	.align		4
        /*000c*/ 	.word	0xfffffffe
	.align		4
        /*0010*/ 	.word	0x00000000
	.align		4
        /*0014*/ 	.word	0xfffffffd
	.align		4
        /*0018*/ 	.word	0x00000000
	.align		4
        /*001c*/ 	.word	0xfffffffc


//--------------------- .text._Z23scanTheadInformationGPUPiS_S_i --------------------------
	.section	.text._Z23scanTheadInformationGPUPiS_S_i,"ax",@progbits
	.align	128
        .global         _Z23scanTheadInformationGPUPiS_S_i
        .type           _Z23scanTheadInformationGPUPiS_S_i,@function
        .size           _Z23scanTheadInformationGPUPiS_S_i,(.L_x_1 - _Z23scanTheadInformationGPUPiS_S_i)
        .other          _Z23scanTheadInformationGPUPiS_S_i,@"STO_CUDA_ENTRY STV_DEFAULT"
_Z23scanTheadInformationGPUPiS_S_i:
.text._Z23scanTheadInformationGPUPiS_S_i:
[----:B------:R-:W-:Y:S01]  /*0000*/  LDC R1, c[0x0][0x37c] ;  /* 0x0000df00ff017b82 */ /* 0x000fe20000000800 */
[----:B------:R-:W0:Y:S07]  /*0010*/  S2R R17, SR_CTAID.X ;  /* 0x0000000000117919 */ /* 0x000e2e0000002500 */
[----:B------:R-:W1:Y:S01]  /*0020*/  S2UR UR5, SR_CgaCtaId ;  /* 0x00000000000579c3 */ /* 0x000e620000008800 */
[----:B------:R-:W0:Y:S01]  /*0030*/  LDCU UR4, c[0x0][0x360] ;  /* 0x00006c00ff0477ac */ /* 0x000e220008000800 */
[----:B------:R-:W2:Y:S01]  /*0040*/  S2R R11, SR_TID.X ;  /* 0x00000000000b7919 */ /* 0x000ea20000002100 */
[----:B------:R-:W3:Y:S01]  /*0050*/  LDCU UR6, c[0x0][0x398] ;  /* 0x00007300ff0677ac */ /* 0x000ee20008000800 */
[----:B0-----:R-:W-:Y:S01]  /*0060*/  IMAD R0, R17, UR4, RZ ;  /* 0x0000000411007c24 */ /* 0x001fe2000f8e02ff */
[----:B------:R-:W-:-:S02]  /*0070*/  UMOV UR4, 0x400 ;  /* 0x0000040000047882 */ /* 0x000fc40000000000 */
[----:B-1----:R-:W-:Y:S01]  /*0080*/  ULEA UR4, UR5, UR4, 0x18 ;  /* 0x0000000405047291 */ /* 0x002fe2000f8ec0ff */
[-C--:B--2---:R-:W-:Y:S02]  /*0090*/  I2FP.F32.U32 R2, R11.reuse ;  /* 0x0000000b00027245 */ /* 0x084fe40000201000 */
[----:B------:R-:W-:-:S03]  /*00a0*/  IADD3 R9, PT, PT, R0, R11, RZ ;  /* 0x0000000b00097210 */ /* 0x000fc60007ffe0ff */
[----:B------:R-:W-:Y:S02]  /*00b0*/  LEA R11, R11, UR4, 0x2 ;  /* 0x000000040b0b7c11 */ /* 0x000fe4000f8e10ff */
[----:B---3--:R-:W-:-:S03]  /*00c0*/  ISETP.GE.AND P0, PT, R9, UR6, PT ;  /* 0x0000000609007c0c */ /* 0x008fc6000bf06270 */
[----:B------:R0:W-:Y:S01]  /*00d0*/  STS [R11], R2 ;  /* 0x000000020b007388 */ /* 0x0001e20000000800 */
[----:B------:R-:W-:Y:S09]  /*00e0*/  BAR.SYNC.DEFER_BLOCKING 0x0 ;  /* 0x0000000000007b1d */ /* 0x000ff20000010000 */
[----:B0-----:R-:W-:Y:S05]  /*00f0*/  @P0 EXIT ;  /* 0x000000000000094d */ /* 0x001fea0003800000 */
[----:B------:R-:W0:Y:S01]  /*0100*/  LDS R11, [R11] ;  /* 0x000000000b0b7984 */ /* 0x000e220000000800 */
[----:B------:R-:W1:Y:S01]  /*0110*/  LDC.64 R2, c[0x0][0x380] ;  /* 0x0000e000ff027b82 */ /* 0x000e620000000a00 */
[----:B------:R-:W-:Y:S01]  /*0120*/  I2FP.F32.U32 R0, R0 ;  /* 0x0000000000007245 */ /* 0x000fe20000201000 */
[----:B------:R-:W2:Y:S06]  /*0130*/  LDCU.64 UR4, c[0x0][0x358] ;  /* 0x00006b00ff0477ac */ /* 0x000eac0008000a00 */
[----:B------:R-:W3:Y:S08]  /*0140*/  LDC.64 R4, c[0x0][0x388] ;  /* 0x0000e200ff047b82 */ /* 0x000ef00000000a00 */
[----:B------:R-:W4:Y:S01]  /*0150*/  LDC.64 R6, c[0x0][0x390] ;  /* 0x0000e400ff067b82 */ /* 0x000f220000000a00 */
[----:B-1----:R-:W-:-:S04]  /*0160*/  IMAD.WIDE R2, R9, 0x4, R2 ;  /* 0x0000000409027825 */ /* 0x002fc800078e0202 */
[----:B---3--:R-:W-:-:S04]  /*0170*/  IMAD.WIDE R4, R9, 0x4, R4 ;  /* 0x0000000409047825 */ /* 0x008fc800078e0204 */
[----:B0-----:R-:W-:Y:S01]  /*0180*/  FADD R0, R11, R0 ;  /* 0x000000000b007221 */ /* 0x001fe20000000000 */
[----:B------:R-:W2:Y:S01]  /*0190*/  F2I.TRUNC.NTZ R13, R11 ;  /* 0x0000000b000d7305 */ /* 0x000ea2000020f100 */
[----:B----4-:R-:W-:-:S07]  /*01a0*/  IMAD.WIDE R6, R9, 0x4, R6 ;  /* 0x0000000409067825 */ /* 0x010fce00078e0206 */
[----:B------:R-:W0:Y:S01]  /*01b0*/  F2I.TRUNC.NTZ R15, R0 ;  /* 0x00000000000f7305 */ /* 0x000e22000020f100 */
[----:B--2---:R-:W-:Y:S04]  /*01c0*/  STG.E desc[UR4][R2.64], R13 ;  /* 0x0000000d02007986 */ /* 0x004fe8000c101904 */
[----:B0-----:R-:W-:Y:S04]  /*01d0*/  STG.E desc[UR4][R4.64], R15 ;  /* 0x0000000f04007986 */ /* 0x001fe8000c101904 */
[----:B------:R-:W-:Y:S01]  /*01e0*/  STG.E desc[UR4][R6.64], R17 ;  /* 0x0000001106007986 */ /* 0x000fe2000c101904 */
[----:B------:R-:W-:Y:S05]  /*01f0*/  EXIT ;  /* 0x000000000000794d */ /* 0x000fea0003800000 */
.L_x_0:
[----:B------:R-:W-:-:S00]  /*0200*/  BRA `(.L_x_0) ;  /* 0xfffffffc00fc7947 */ /* 0x000fc0000383ffff */
[----:B------:R-:W-:-:S00]  /*0210*/  NOP ;  /* 0x0000000000007918 */ /* 0x000fc00000000000 */
        /* <DEDUP_REMOVED lines=14> */
.L_x_1:


//--------------------- .nv.shared._Z23scanTheadInformationGPUPiS_S_i --------------------------
	.section	.nv.shared._Z23scanTheadInformationGPUPiS_S_i,"aw",@nobits
	.sectionflags	@""
	.align	4
.nv.shared._Z23scanTheadInformationGPUPiS_S_i:
	.zero		1056


//--------------------- .nv.shared.reserved.0     --------------------------
	.section	.nv.shared.reserved.0,"aw",@nobits
	.weak		__nv_reservedSMEM_offset_0_alias
	.size		__nv_reservedSMEM_offset_0_alias, 0, 64
	.other		__nv_reservedSMEM_offset_0_alias,@"STO_CUDA_RESERVED_SHARED STV_DEFAULT"
__nv_reservedSMEM_offset_0_alias:
	.zero		0
	.zero		64


//--------------------- .nv.constant0._Z23scanTheadInformationGPUPiS_S_i --------------------------
	.section	.nv.constant0._Z23scanTheadInformationGPUPiS_S_i,"a",@progbits
	.sectionflags	@""
	.align	4
.nv.constant0._Z23scanTheadInformationGPUPiS_S_i:
	.zero		924


//--------------------- SYMBOLS --------------------------

	.type		.nv.reservedSmem.offset0,@object
	.size		.nv.reservedSmem.offset0,0x4
	.type		.nv.reservedSmem.cap,@object
	.size		.nv.reservedSmem.cap,0x4
